//
// Generated by NVIDIA NVVM Compiler
//
// Compiler Build ID: CL-36424714
// Cuda compilation tools, release 13.0, V13.0.88
// Based on NVVM 20.0.0
//

.version 9.0
.target sm_100
.address_size 64

	// .globl	_Z18kernCalcStatisticsPj4dim3iPf

.visible .entry _Z18kernCalcStatisticsPj4dim3iPf(
	.param .u64 .ptr .align 1 _Z18kernCalcStatisticsPj4dim3iPf_param_0,
	.param .align 4 .b8 _Z18kernCalcStatisticsPj4dim3iPf_param_1[12],
	.param .u32 _Z18kernCalcStatisticsPj4dim3iPf_param_2,
	.param .u64 .ptr .align 1 _Z18kernCalcStatisticsPj4dim3iPf_param_3
)
{


	ret;

}
	// .globl	_Z24kernCalcMeanMedianMaxMinPjiPfS_S_
.visible .entry _Z24kernCalcMeanMedianMaxMinPjiPfS_S_(
	.param .u64 .ptr .align 1 _Z24kernCalcMeanMedianMaxMinPjiPfS_S__param_0,
	.param .u32 _Z24kernCalcMeanMedianMaxMinPjiPfS_S__param_1,
	.param .u64 .ptr .align 1 _Z24kernCalcMeanMedianMaxMinPjiPfS_S__param_2,
	.param .u64 .ptr .align 1 _Z24kernCalcMeanMedianMaxMinPjiPfS_S__param_3,
	.param .u64 .ptr .align 1 _Z24kernCalcMeanMedianMaxMinPjiPfS_S__param_4
)
{
	.reg .pred 	%p<3>;
	.reg .b32 	%r<14>;
	.reg .b32 	%f<4>;
	.reg .b64 	%rd<17>;

	ld.param.u64 	%rd4, [_Z24kernCalcMeanMedianMaxMinPjiPfS_S__param_0];
	ld.param.u32 	%r3, [_Z24kernCalcMeanMedianMaxMinPjiPfS_S__param_1];
	ld.param.u64 	%rd5, [_Z24kernCalcMeanMedianMaxMinPjiPfS_S__param_2];
	ld.param.u64 	%rd2, [_Z24kernCalcMeanMedianMaxMinPjiPfS_S__param_3];
	ld.param.u64 	%rd3, [_Z24kernCalcMeanMedianMaxMinPjiPfS_S__param_4];
	cvta.to.global.u64 	%rd6, %rd5;
	cvta.to.global.u64 	%rd7, %rd4;
	mov.u32 	%r4, %nctaid.x;
	mov.u32 	%r5, %ctaid.y;
	mov.u32 	%r6, %ctaid.x;
	mad.lo.s32 	%r1, %r4, %r5, %r6;
	mov.u32 	%r2, %tid.x;
	mad.lo.s32 	%r7, %r3, %r1, %r2;
	mul.wide.u32 	%rd8, %r7, 4;
	add.s64 	%rd1, %rd7, %rd8;
	ld.global.u32 	%r8, [%rd1];
	mul.lo.s32 	%r9, %r8, %r2;
	cvt.rn.f32.u32 	%f1, %r9;
	mul.f32 	%f2, %f1, 0f3A800000;
	mul.wide.s32 	%rd9, %r1, 4;
	add.s64 	%rd10, %rd6, %rd9;
	atom.global.add.f32 	%f3, [%rd10], %f2;
	bar.sync 	0;
	ld.global.u32 	%r10, [%rd1];
	setp.eq.s32 	%p1, %r10, 0;
	@%p1 bra 	$L__BB1_2;
	cvta.to.global.u64 	%rd11, %rd2;
	add.s64 	%rd13, %rd11, %rd9;
	atom.global.max.u32 	%r11, [%rd13], %r2;
$L__BB1_2:
	bar.sync 	0;
	ld.global.u32 	%r12, [%rd1];
	setp.eq.s32 	%p2, %r12, 0;
	@%p2 bra 	$L__BB1_4;
	cvta.to.global.u64 	%rd14, %rd3;
	add.s64 	%rd16, %rd14, %rd9;
	atom.global.min.u32 	%r13, [%rd16], %r2;
$L__BB1_4:
	bar.sync 	0;
	ret;

}


// ===== COMPILED SASS (sm_100) =====

	.target	sm_100

	.elftype	@"ET_EXEC"


//--------------------- .note.nv.tkinfo           --------------------------
	.section	.note.nv.tkinfo,"",@"SHT_NOTE"
	.sectionflags	@"SHF_NOTE_NV_TKINFO"
	.tkinfo
        /*0018*/ 	.word	0x00000002
        /*0030*/ 	.string	""
        /*0030*/ 	.string	"ptxas"
        /*0030*/ 	.string	"Cuda compilation tools, release 13.0, V13.0.88"
        /*0030*/ 	.string	"Build cuda_13.0.r13.0/compiler.36424714_0"
        /*0030*/ 	.string	"-arch sm_100 -m 64 "



//--------------------- .note.nv.cuinfo           --------------------------
	.section	.note.nv.cuinfo,"",@"SHT_NOTE"
	.sectionflags	@"SHF_NOTE_NV_CUINFO"
        /*0018*/ 	.short	0x0002
        /*001a*/ 	.short	0x0064
        /*001c*/ 	.short	0x0082
	.zero		2


//--------------------- .nv.info                  --------------------------
	.section	.nv.info,"",@"SHT_CUDA_INFO"
	.align	4


	//----- nvinfo : EIATTR_REGCOUNT
	.align		4
        /*0000*/ 	.byte	0x04, 0x2f
        /*0002*/ 	.short	(.L_1 - .L_0)
	.align		4
.L_0:
        /*0004*/ 	.word	index@(_Z18kernCalcStatisticsPj4dim3iPf)
        /*0008*/ 	.word	0x00000004


	//----- nvinfo : EIATTR_FRAME_SIZE
	.align		4
.L_1:
        /*000c*/ 	.byte	0x04, 0x11
        /*000e*/ 	.short	(.L_3 - .L_2)
	.align		4
.L_2:
        /*0010*/ 	.word	index@(_Z18kernCalcStatisticsPj4dim3iPf)
        /*0014*/ 	.word	0x00000000


	//----- nvinfo : EIATTR_REGCOUNT
	.align		4
.L_3:
        /*0018*/ 	.byte	0x04, 0x2f
        /*001a*/ 	.short	(.L_5 - .L_4)
	.align		4
.L_4:
        /*001c*/ 	.word	index@(_Z24kernCalcMeanMedianMaxMinPjiPfS_S_)
        /*0020*/ 	.word	0x0000000c


	//----- nvinfo : EIATTR_FRAME_SIZE
	.align		4
.L_5:
        /*0024*/ 	.byte	0x04, 0x11
        /*0026*/ 	.short	(.L_7 - .L_6)
	.align		4
.L_6:
        /*0028*/ 	.word	index@(_Z24kernCalcMeanMedianMaxMinPjiPfS_S_)
        /*002c*/ 	.word	0x00000000


	//----- nvinfo : EIATTR_MIN_STACK_SIZE
	.align		4
.L_7:
        /*0030*/ 	.byte	0x04, 0x12
        /*0032*/ 	.short	(.L_9 - .L_8)
	.align		4
.L_8:
        /*0034*/ 	.word	index@(_Z24kernCalcMeanMedianMaxMinPjiPfS_S_)
        /*0038*/ 	.word	0x00000000


	//----- nvinfo : EIATTR_MIN_STACK_SIZE
	.align		4
.L_9:
        /*003c*/ 	.byte	0x04, 0x12
        /*003e*/ 	.short	(.L_11 - .L_10)
	.align		4
.L_10:
        /*0040*/ 	.word	index@(_Z18kernCalcStatisticsPj4dim3iPf)
        /*0044*/ 	.word	0x00000000
.L_11:


//--------------------- .nv.compat                --------------------------
	.section	.nv.compat,"",@"SHT_CUDA_COMPAT_INFO"
	.align	4
        /*0000*/ 	.byte	0x02, 0x09, 0x00, 0x00, 0x02, 0x02, 0x01, 0x00, 0x02, 0x05, 0x05, 0x00, 0x03, 0x07, 0x01, 0x01
        /*0010*/ 	.byte	0x02, 0x03, 0x00, 0x00, 0x02, 0x06, 0x01, 0x00, 0x04, 0x0b, 0x08, 0x00, 0x09, 0x00, 0x00, 0x00
        /*0020*/ 	.byte	0x00, 0x00, 0x00, 0x00


//--------------------- .nv.info._Z24kernCalcMeanMedianMaxMinPjiPfS_S_ --------------------------
	.section	.nv.info._Z24kernCalcMeanMedianMaxMinPjiPfS_S_,"",@"SHT_CUDA_INFO"
	.sectionflags	@""
	.align	4


	//----- nvinfo : EIATTR_CUDA_API_VERSION
	.align		4
        /*0000*/ 	.byte	0x04, 0x37
        /*0002*/ 	.short	(.L_13 - .L_12)
.L_12:
        /*0004*/ 	.word	0x00000082


	//----- nvinfo : EIATTR_KPARAM_INFO
	.align		4
.L_13:
        /*0008*/ 	.byte	0x04, 0x17
        /*000a*/ 	.short	(.L_15 - .L_14)
.L_14:
        /*000c*/ 	.word	0x00000000
        /*0010*/ 	.short	0x0004
        /*0012*/ 	.short	0x0020
        /*0014*/ 	.byte	0x00, 0xf5, 0x21, 0x00


	//----- nvinfo : EIATTR_KPARAM_INFO
	.align		4
.L_15:
        /*0018*/ 	.byte	0x04, 0x17
        /*001a*/ 	.short	(.L_17 - .L_16)
.L_16:
        /*001c*/ 	.word	0x00000000
        /*0020*/ 	.short	0x0003
        /*0022*/ 	.short	0x0018
        /*0024*/ 	.byte	0x00, 0xf5, 0x21, 0x00


	//----- nvinfo : EIATTR_KPARAM_INFO
	.align		4
.L_17:
        /*0028*/ 	.byte	0x04, 0x17
        /*002a*/ 	.short	(.L_19 - .L_18)
.L_18:
        /*002c*/ 	.word	0x00000000
        /*0030*/ 	.short	0x0002
        /*0032*/ 	.short	0x0010
        /*0034*/ 	.byte	0x00, 0xf5, 0x21, 0x00


	//----- nvinfo : EIATTR_KPARAM_INFO
	.align		4
.L_19:
        /*0038*/ 	.byte	0x04, 0x17
        /*003a*/ 	.short	(.L_21 - .L_20)
.L_20:
        /*003c*/ 	.word	0x00000000
        /*0040*/ 	.short	0x0001
        /*0042*/ 	.short	0x0008
        /*0044*/ 	.byte	0x00, 0xf0, 0x11, 0x00


	//----- nvinfo : EIATTR_KPARAM_INFO
	.align		4
.L_21:
        /*0048*/ 	.byte	0x04, 0x17
        /*004a*/ 	.short	(.L_23 - .L_22)
.L_22:
        /*004c*/ 	.word	0x00000000
        /*0050*/ 	.short	0x0000
        /*0052*/ 	.short	0x0000
        /*0054*/ 	.byte	0x00, 0xf5, 0x21, 0x00


	//----- nvinfo : EIATTR_SPARSE_MMA_MASK
	.align		4
.L_23:
        /*0058*/ 	.byte	0x03, 0x50
        /*005a*/ 	.short	0x0000


	//----- nvinfo : EIATTR_MAXREG_COUNT
	.align		4
        /*005c*/ 	.byte	0x03, 0x1b
        /*005e*/ 	.short	0x00ff


	//----- nvinfo : EIATTR_NUM_BARRIERS
	.align		4
        /*0060*/ 	.byte	0x02, 0x4c
        /*0062*/ 	.byte	0x01
	.zero		1


	//----- nvinfo : EIATTR_MERCURY_ISA_VERSION
	.align		4
        /*0064*/ 	.byte	0x03, 0x5f
        /*0066*/ 	.short	0x0101


	//----- nvinfo : EIATTR_INT_WARP_WIDE_INSTR_OFFSETS
	.align		4
        /*0068*/ 	.byte	0x04, 0x31
        /*006a*/ 	.short	(.L_25 - .L_24)


	//   ....[0]....
.L_24:
        /*006c*/ 	.word	0x00000190


	//   ....[1]....
        /*0070*/ 	.word	0x000001a0


	//   ....[2]....
        /*0074*/ 	.word	0x00000280


	//   ....[3]....
        /*0078*/ 	.word	0x00000290


	//----- nvinfo : EIATTR_VRC_CTA_INIT_COUNT
	.align		4
.L_25:
        /*007c*/ 	.byte	0x02, 0x4a
	.zero		1
	.zero		1


	//----- nvinfo : EIATTR_EXIT_INSTR_OFFSETS
	.align		4
        /*0080*/ 	.byte	0x04, 0x1c
        /*0082*/ 	.short	(.L_27 - .L_26)


	//   ....[0]....
.L_26:
        /*0084*/ 	.word	0x00000310


	//----- nvinfo : EIATTR_CRS_STACK_SIZE
	.align		4
.L_27:
        /*0088*/ 	.byte	0x04, 0x1e
        /*008a*/ 	.short	(.L_29 - .L_28)
.L_28:
        /*008c*/ 	.word	0x00000000


	//----- nvinfo : EIATTR_CBANK_PARAM_SIZE
	.align		4
.L_29:
        /*0090*/ 	.byte	0x03, 0x19
        /*0092*/ 	.short	0x0028


	//----- nvinfo : EIATTR_PARAM_CBANK
	.align		4
        /*0094*/ 	.byte	0x04, 0x0a
        /*0096*/ 	.short	(.L_31 - .L_30)
	.align		4
.L_30:
        /*0098*/ 	.word	index@(.nv.constant0._Z24kernCalcMeanMedianMaxMinPjiPfS_S_)
        /*009c*/ 	.short	0x0380
        /*009e*/ 	.short	0x0028


	//----- nvinfo : EIATTR_SW_WAR
	.align		4
.L_31:
        /*00a0*/ 	.byte	0x04, 0x36
        /*00a2*/ 	.short	(.L_33 - .L_32)
.L_32:
        /*00a4*/ 	.word	0x00000008
.L_33:


//--------------------- .nv.info._Z18kernCalcStatisticsPj4dim3iPf --------------------------
	.section	.nv.info._Z18kernCalcStatisticsPj4dim3iPf,"",@"SHT_CUDA_INFO"
	.sectionflags	@""
	.align	4


	//----- nvinfo : EIATTR_CUDA_API_VERSION
	.align		4
        /*0000*/ 	.byte	0x04, 0x37
        /*0002*/ 	.short	(.L_35 - .L_34)
.L_34:
        /*0004*/ 	.word	0x00000082


	//----- nvinfo : EIATTR_KPARAM_INFO
	.align		4
.L_35:
        /*0008*/ 	.byte	0x04, 0x17
        /*000a*/ 	.short	(.L_37 - .L_36)
.L_36:
        /*000c*/ 	.word	0x00000000
        /*0010*/ 	.short	0x0003
        /*0012*/ 	.short	0x0018
        /*0014*/ 	.byte	0x00, 0xf5, 0x21, 0x00


	//----- nvinfo : EIATTR_KPARAM_INFO
	.align		4
.L_37:
        /*0018*/ 	.byte	0x04, 0x17
        /*001a*/ 	.short	(.L_39 - .L_38)
.L_38:
        /*001c*/ 	.word	0x00000000
        /*0020*/ 	.short	0x0002
        /*0022*/ 	.short	0x0014
        /*0024*/ 	.byte	0x00, 0xf0, 0x11, 0x00


	//----- nvinfo : EIATTR_KPARAM_INFO
	.align		4
.L_39:
        /*0028*/ 	.byte	0x04, 0x17
        /*002a*/ 	.short	(.L_41 - .L_40)
.L_40:
        /*002c*/ 	.word	0x00000000
        /*0030*/ 	.short	0x0001
        /*0032*/ 	.short	0x0008
        /*0034*/ 	.byte	0x00, 0xf0, 0x31, 0x00


	//----- nvinfo : EIATTR_KPARAM_INFO
	.align		4
.L_41:
        /*0038*/ 	.byte	0x04, 0x17
        /*003a*/ 	.short	(.L_43 - .L_42)
.L_42:
        /*003c*/ 	.word	0x00000000
        /*0040*/ 	.short	0x0000
        /*0042*/ 	.short	0x0000
        /*0044*/ 	.byte	0x00, 0xf5, 0x21, 0x00


	//----- nvinfo : EIATTR_SPARSE_MMA_MASK
	.align		4
.L_43:
        /*0048*/ 	.byte	0x03, 0x50
        /*004a*/ 	.short	0x0000


	//----- nvinfo : EIATTR_MAXREG_COUNT
	.align		4
        /*004c*/ 	.byte	0x03, 0x1b
        /*004e*/ 	.short	0x00ff


	//----- nvinfo : EIATTR_MERCURY_ISA_VERSION
	.align		4
        /*0050*/ 	.byte	0x03, 0x5f
        /*0052*/ 	.short	0x0101


	//----- nvinfo : EIATTR_VRC_CTA_INIT_COUNT
	.align		4
        /*0054*/ 	.byte	0x02, 0x4a
	.zero		1
	.zero		1


	//----- nvinfo : EIATTR_EXIT_INSTR_OFFSETS
	.align		4
        /*0058*/ 	.byte	0x04, 0x1c
        /*005a*/ 	.short	(.L_45 - .L_44)


	//   ....[0]....
.L_44:
        /*005c*/ 	.word	0x00000010


	//----- nvinfo : EIATTR_CBANK_PARAM_SIZE
	.align		4
.L_45:
        /*0060*/ 	.byte	0x03, 0x19
        /*0062*/ 	.short	0x0020


	//----- nvinfo : EIATTR_PARAM_CBANK
	.align		4
        /*0064*/ 	.byte	0x04, 0x0a
        /*0066*/ 	.short	(.L_47 - .L_46)
	.align		4
.L_46:
        /*0068*/ 	.word	index@(.nv.constant0._Z18kernCalcStatisticsPj4dim3iPf)
        /*006c*/ 	.short	0x0380
        /*006e*/ 	.short	0x0020


	//----- nvinfo : EIATTR_SW_WAR
	.align		4
.L_47:
        /*0070*/ 	.byte	0x04, 0x36
        /*0072*/ 	.short	(.L_49 - .L_48)
.L_48:
        /*0074*/ 	.word	0x00000008
.L_49:


//--------------------- .nv.callgraph             --------------------------
	.section	.nv.callgraph,"",@"SHT_CUDA_CALLGRAPH"
	.align	4
	.sectionentsize	8
	.align		4
        /*0000*/ 	.word	0x00000000
	.align		4
        /*0004*/ 	.word	0xffffffff
	.align		4
        /*0008*/ 	.word	0x00000000
	.align		4
        /*000c*/ 	.word	0xfffffffe
	.align		4
        /*0010*/ 	.word	0x00000000
	.align		4
        /*0014*/ 	.word	0xfffffffd
	.align		4
        /*0018*/ 	.word	0x00000000
	.align		4
        /*001c*/ 	.word	0xfffffffc


//--------------------- .text._Z24kernCalcMeanMedianMaxMinPjiPfS_S_ --------------------------
	.section	.text._Z24kernCalcMeanMedianMaxMinPjiPfS_S_,"ax",@progbits
	.align	128
        .global         _Z24kernCalcMeanMedianMaxMinPjiPfS_S_
        .type           _Z24kernCalcMeanMedianMaxMinPjiPfS_S_,@function
        .size           _Z24kernCalcMeanMedianMaxMinPjiPfS_S_,(.L_x_6 - _Z24kernCalcMeanMedianMaxMinPjiPfS_S_)
        .other          _Z24kernCalcMeanMedianMaxMinPjiPfS_S_,@"STO_CUDA_ENTRY STV_DEFAULT"
_Z24kernCalcMeanMedianMaxMinPjiPfS_S_:
.text._Z24kernCalcMeanMedianMaxMinPjiPfS_S_:
[----:B------:R-:W-:Y:S01]  /*0000*/  LDC R1, c[0x0][0x37c] ;  /* 0x0000df00ff017b82 */ /* 0x000fe20000000800 */
[----:B------:R-:W0:Y:S01]  /*0010*/  S2R R7, SR_CTAID.Y ;  /* 0x0000000000077919 */ /* 0x000e220000002600 */
[----:B------:R-:W0:Y:S06]  /*0020*/  LDCU UR4, c[0x0][0x370] ;  /* 0x00006e00ff0477ac */ /* 0x000e2c0008000800 */
[----:B------:R-:W1:Y:S01]  /*0030*/  LDC.64 R2, c[0x0][0x380] ;  /* 0x0000e000ff027b82 */ /* 0x000e620000000a00 */
[----:B------:R-:W0:Y:S01]  /*0040*/  S2R R0, SR_CTAID.X ;  /* 0x0000000000007919 */ /* 0x000e220000002500 */
[----:B------:R-:W2:Y:S01]  /*0050*/  LDCU UR5, c[0x0][0x388] ;  /* 0x00007100ff0577ac */ /* 0x000ea20008000800 */
[----:B------:R-:W2:Y:S01]  /*0060*/  S2R R6, SR_TID.X ;  /* 0x0000000000067919 */ /* 0x000ea20000002100 */
[----:B------:R-:W3:Y:S01]  /*0070*/  LDCU.64 UR6, c[0x0][0x358] ;  /* 0x00006b00ff0677ac */ /* 0x000ee20008000a00 */
[----:B0-----:R-:W-:-:S04]  /*0080*/  IMAD R7, R7, UR4, R0 ;  /* 0x0000000407077c24 */ /* 0x001fc8000f8e0200 */
[----:B--2---:R-:W-:-:S04]  /*0090*/  IMAD R5, R7, UR5, R6 ;  /* 0x0000000507057c24 */ /* 0x004fc8000f8e0206 */
[----:B-1----:R-:W-:Y:S02]  /*00a0*/  IMAD.WIDE.U32 R2, R5, 0x4, R2 ;  /* 0x0000000405027825 */ /* 0x002fe400078e0002 */
[----:B------:R-:W0:Y:S03]  /*00b0*/  LDC.64 R4, c[0x0][0x390] ;  /* 0x0000e400ff047b82 */ /* 0x000e260000000a00 */
[----:B---3--:R-:W2:Y:S01]  /*00c0*/  LDG.E R0, desc[UR6][R2.64] ;  /* 0x0000000602007981 */ /* 0x008ea2000c1e1900 */
[----:B0-----:R-:W-:-:S04]  /*00d0*/  IMAD.WIDE R4, R7, 0x4, R4 ;  /* 0x0000000407047825 */ /* 0x001fc800078e0204 */
[----:B--2---:R-:W-:-:S05]  /*00e0*/  IMAD R0, R0, R6, RZ ;  /* 0x0000000600007224 */ /* 0x004fca00078e02ff */
[----:B------:R-:W-:-:S05]  /*00f0*/  I2FP.F32.U32 R0, R0 ;  /* 0x0000000000007245 */ /* 0x000fca0000201000 */
[----:B------:R-:W-:-:S05]  /*0100*/  FMUL R9, R0, 0.0009765625 ;  /* 0x3a80000000097820 */ /* 0x000fca0000400000 */
[----:B------:R0:W-:Y:S01]  /*0110*/  REDG.E.ADD.F32.FTZ.RN.STRONG.GPU desc[UR6][R4.64], R9 ;  /* 0x00000009040079a6 */ /* 0x0001e2000c12f306 */
[----:B------:R-:W-:Y:S06]  /*0120*/  BAR.SYNC.DEFER_BLOCKING 0x0 ;  /* 0x0000000000007b1d */ /* 0x000fec0000010000 */
[----:B------:R-:W2:Y:S01]  /*0130*/  LDG.E R0, desc[UR6][R2.64] ;  /* 0x0000000602007981 */ /* 0x000ea2000c1e1900 */
[----:B------:R-:W-:Y:S01]  /*0140*/  BSSY.RECONVERGENT B0, `(.L_x_0) ;  /* 0x000000c000007945 */ /* 0x000fe20003800200 */
[----:B--2---:R-:W-:-:S13]  /*0150*/  ISETP.NE.AND P0, PT, R0, RZ, PT ;  /* 0x000000ff0000720c */ /* 0x004fda0003f05270 */
[----:B0-----:R-:W-:Y:S05]  /*0160*/  @!P0 BRA `(.L_x_1) ;  /* 0x0000000000248947 */ /* 0x001fea0003800000 */
[----:B------:R-:W0:Y:S01]  /*0170*/  S2R R0, SR_LANEID ;  /* 0x0000000000007919 */ /* 0x000e220000000000 */
[----:B------:R-:W1:Y:S01]  /*0180*/  LDC.64 R4, c[0x0][0x398] ;  /* 0x0000e600ff047b82 */ /* 0x000e620000000a00 */
[----:B------:R-:W-:Y:S01]  /*0190*/  VOTEU.ANY UR4, UPT, PT ;  /* 0x0000000000047886 */ /* 0x000fe200038e0100 */
[----:B------:R-:W-:Y:S01]  /*01a0*/  CREDUX.MAX UR5, R6 ;  /* 0x00000000060572cc */ /* 0x000fe20000000000 */
[----:B------:R-:W-:-:S12]  /*01b0*/  UFLO.U32 UR4, UR4 ;  /* 0x00000004000472bd */ /* 0x000fd800080e0000 */
[----:B------:R-:W-:Y:S01]  /*01c0*/  MOV R9, UR5 ;  /* 0x0000000500097c02 */ /* 0x000fe20008000f00 */
[----:B-1----:R-:W-:Y:S01]  /*01d0*/  IMAD.WIDE R4, R7, 0x4, R4 ;  /* 0x0000000407047825 */ /* 0x002fe200078e0204 */
[----:B0-----:R-:W-:-:S13]  /*01e0*/  ISETP.EQ.U32.AND P0, PT, R0, UR4, PT ;  /* 0x0000000400007c0c */ /* 0x001fda000bf02070 */
[----:B------:R0:W-:Y:S02]  /*01f0*/  @P0 REDG.E.MAX.STRONG.GPU desc[UR6][R4.64], R9 ;  /* 0x000000090400098e */ /* 0x0001e4000d12e106 */
.L_x_1:
[----:B------:R-:W-:Y:S05]  /*0200*/  BSYNC.RECONVERGENT B0 ;  /* 0x0000000000007941 */ /* 0x000fea0003800200 */
.L_x_0:
[----:B------:R-:W-:Y:S06]  /*0210*/  BAR.SYNC.DEFER_BLOCKING 0x0 ;  /* 0x0000000000007b1d */ /* 0x000fec0000010000 */
[----:B------:R-:W2:Y:S01]  /*0220*/  LDG.E R2, desc[UR6][R2.64] ;  /* 0x0000000602027981 */ /* 0x000ea2000c1e1900 */
[----:B------:R-:W-:Y:S01]  /*0230*/  BSSY.RECONVERGENT B0, `(.L_x_2) ;  /* 0x000000c000007945 */ /* 0x000fe20003800200 */
[----:B--2---:R-:W-:-:S13]  /*0240*/  ISETP.NE.AND P0, PT, R2, RZ, PT ;  /* 0x000000ff0200720c */ /* 0x004fda0003f05270 */
[----:B------:R-:W-:Y:S05]  /*0250*/  @!P0 BRA `(.L_x_3) ;  /* 0x0000000000248947 */ /* 0x000fea0003800000 */
[----:B------:R-:W1:Y:S01]  /*0260*/  S2R R0, SR_LANEID ;  /* 0x0000000000007919 */ /* 0x000e620000000000 */
[----:B------:R-:W2:Y:S01]  /*0270*/  LDC.64 R2, c[0x0][0x3a0] ;  /* 0x0000e800ff027b82 */ /* 0x000ea20000000a00 */
[----:B------:R-:W-:Y:S01]  /*0280*/  VOTEU.ANY UR4, UPT, PT ;  /* 0x0000000000047886 */ /* 0x000fe200038e0100 */
[----:B------:R-:W-:Y:S01]  /*0290*/  CREDUX.MIN UR5, R6 ;  /* 0x00000000060572cc */ /* 0x000fe20000008000 */
[----:B------:R-:W-:-:S12]  /*02a0*/  UFLO.U32 UR4, UR4 ;  /* 0x00000004000472bd */ /* 0x000fd800080e0000 */
[----:B0-----:R-:W-:Y:S01]  /*02b0*/  MOV R5, UR5 ;  /* 0x0000000500057c02 */ /* 0x001fe20008000f00 */
[----:B--2---:R-:W-:Y:S01]  /*02c0*/  IMAD.WIDE R2, R7, 0x4, R2 ;  /* 0x0000000407027825 */ /* 0x004fe200078e0202 */
[----:B-1----:R-:W-:-:S13]  /*02d0*/  ISETP.EQ.U32.AND P0, PT, R0, UR4, PT ;  /* 0x0000000400007c0c */ /* 0x002fda000bf02070 */
[----:B------:R1:W-:Y:S02]  /*02e0*/  @P0 REDG.E.MIN.STRONG.GPU desc[UR6][R2.64], R5 ;  /* 0x000000050200098e */ /* 0x0003e4000c92e106 */
.L_x_3:
[----:B------:R-:W-:Y:S05]  /*02f0*/  BSYNC.RECONVERGENT B0 ;  /* 0x0000000000007941 */ /* 0x000fea0003800200 */
.L_x_2:
[----:B------:R-:W-:Y:S06]  /*0300*/  BAR.SYNC.DEFER_BLOCKING 0x0 ;  /* 0x0000000000007b1d */ /* 0x000fec0000010000 */
[----:B------:R-:W-:Y:S05]  /*0310*/  EXIT ;  /* 0x000000000000794d */ /* 0x000fea0003800000 */
.L_x_4:
[----:B------:R-:W-:-:S00]  /*0320*/  BRA `(.L_x_4) ;  /* 0xfffffffc00fc7947 */ /* 0x000fc0000383ffff */
[----:B------:R-:W-:-:S00]  /*0330*/  NOP ;  /* 0x0000000000007918 */ /* 0x000fc00000000000 */
        /* <DEDUP_REMOVED lines=12> */
.L_x_6:


//--------------------- .text._Z18kernCalcStatisticsPj4dim3iPf --------------------------
	.section	.text._Z18kernCalcStatisticsPj4dim3iPf,"ax",@progbits
	.align	128
        .global         _Z18kernCalcStatisticsPj4dim3iPf
        .type           _Z18kernCalcStatisticsPj4dim3iPf,@function
        .size           _Z18kernCalcStatisticsPj4dim3iPf,(.L_x_7 - _Z18kernCalcStatisticsPj4dim3iPf)
        .other          _Z18kernCalcStatisticsPj4dim3iPf,@"STO_CUDA_ENTRY STV_DEFAULT"
_Z18kernCalcStatisticsPj4dim3iPf:
.text._Z18kernCalcStatisticsPj4dim3iPf:
[----:B------:R-:W-:Y:S01]  /*0000*/  LDC R1, c[0x0][0x37c] ;  /* 0x0000df00ff017b82 */ /* 0x000fe20000000800 */
[----:B------:R-:W-:Y:S05]  /*0010*/  EXIT ;  /* 0x000000000000794d */ /* 0x000fea0003800000 */
.L_x_5:
        /* <DEDUP_REMOVED lines=14> */
.L_x_7:


//--------------------- .nv.shared.reserved.0     --------------------------
	.section	.nv.shared.reserved.0,"aw",@nobits
	.weak		__nv_reservedSMEM_offset_0_alias
	.size		__nv_reservedSMEM_offset_0_alias, 0, 64
	.other		__nv_reservedSMEM_offset_0_alias,@"STO_CUDA_RESERVED_SHARED STV_DEFAULT"
__nv_reservedSMEM_offset_0_alias:
	.zero		0
	.zero		64


//--------------------- .nv.constant0._Z24kernCalcMeanMedianMaxMinPjiPfS_S_ --------------------------
	.section	.nv.constant0._Z24kernCalcMeanMedianMaxMinPjiPfS_S_,"a",@progbits
	.sectionflags	@""
	.align	4
.nv.constant0._Z24kernCalcMeanMedianMaxMinPjiPfS_S_:
	.zero		936


//--------------------- .nv.constant0._Z18kernCalcStatisticsPj4dim3iPf --------------------------
	.section	.nv.constant0._Z18kernCalcStatisticsPj4dim3iPf,"a",@progbits
	.sectionflags	@""
	.align	4
.nv.constant0._Z18kernCalcStatisticsPj4dim3iPf:
	.zero		928


//--------------------- SYMBOLS --------------------------

	.type		.nv.reservedSmem.offset0,@object
	.size		.nv.reservedSmem.offset0,0x4
